//
// Generated by NVIDIA NVVM Compiler
//
// Compiler Build ID: CL-36424714
// Cuda compilation tools, release 13.0, V13.0.88
// Based on NVVM 20.0.0
//

.version 9.0
.target sm_100
.address_size 64

	// .globl	_Z15PrefetchExamplePKfPfi

.visible .entry _Z15PrefetchExamplePKfPfi(
	.param .u64 .ptr .align 1 _Z15PrefetchExamplePKfPfi_param_0,
	.param .u64 .ptr .align 1 _Z15PrefetchExamplePKfPfi_param_1,
	.param .u32 _Z15PrefetchExamplePKfPfi_param_2
)
{
	.reg .pred 	%p<3>;
	.reg .b32 	%r<7>;
	.reg .b32 	%f<12>;
	.reg .b64 	%rd<11>;

	ld.param.u64 	%rd1, [_Z15PrefetchExamplePKfPfi_param_0];
	ld.param.u64 	%rd2, [_Z15PrefetchExamplePKfPfi_param_1];
	ld.param.u32 	%r2, [_Z15PrefetchExamplePKfPfi_param_2];
	mov.u32 	%r3, %ctaid.x;
	mov.u32 	%r4, %ntid.x;
	mov.u32 	%r5, %tid.x;
	mad.lo.s32 	%r1, %r3, %r4, %r5;
	setp.ge.s32 	%p1, %r1, %r2;
	@%p1 bra 	$L__BB0_4;
	add.s32 	%r6, %r1, 32;
	setp.ge.s32 	%p2, %r6, %r2;
	@%p2 bra 	$L__BB0_3;
	mul.wide.s32 	%rd4, %r1, 4;
	add.s64 	%rd5, %rd1, %rd4;
	add.s64 	%rd3, %rd5, 128;
	// begin inline asm
	prefetch.global.L2 [%rd3];
	// end inline asm
$L__BB0_3:
	cvta.to.global.u64 	%rd6, %rd1;
	mul.wide.s32 	%rd7, %r1, 4;
	add.s64 	%rd8, %rd6, %rd7;
	ld.global.f32 	%f1, [%rd8];
	fma.rn.f32 	%f2, %f1, 0f3F8CCCCD, 0f3DCCCCCD;
	fma.rn.f32 	%f3, %f2, 0f3F8CCCCD, 0f3DCCCCCD;
	fma.rn.f32 	%f4, %f3, 0f3F8CCCCD, 0f3DCCCCCD;
	fma.rn.f32 	%f5, %f4, 0f3F8CCCCD, 0f3DCCCCCD;
	fma.rn.f32 	%f6, %f5, 0f3F8CCCCD, 0f3DCCCCCD;
	fma.rn.f32 	%f7, %f6, 0f3F8CCCCD, 0f3DCCCCCD;
	fma.rn.f32 	%f8, %f7, 0f3F8CCCCD, 0f3DCCCCCD;
	fma.rn.f32 	%f9, %f8, 0f3F8CCCCD, 0f3DCCCCCD;
	fma.rn.f32 	%f10, %f9, 0f3F8CCCCD, 0f3DCCCCCD;
	fma.rn.f32 	%f11, %f10, 0f3F8CCCCD, 0f3DCCCCCD;
	cvta.to.global.u64 	%rd9, %rd2;
	add.s64 	%rd10, %rd9, %rd7;
	st.global.f32 	[%rd10], %f11;
$L__BB0_4:
	ret;

}
	// .globl	_Z19CacheControlExamplePKfPfi
.visible .entry _Z19CacheControlExamplePKfPfi(
	.param .u64 .ptr .align 1 _Z19CacheControlExamplePKfPfi_param_0,
	.param .u64 .ptr .align 1 _Z19CacheControlExamplePKfPfi_param_1,
	.param .u32 _Z19CacheControlExamplePKfPfi_param_2
)
{
	.reg .pred 	%p<2>;
	.reg .b32 	%r<6>;
	.reg .b32 	%f<3>;
	.reg .b64 	%rd<7>;

	ld.param.u64 	%rd1, [_Z19CacheControlExamplePKfPfi_param_0];
	ld.param.u64 	%rd2, [_Z19CacheControlExamplePKfPfi_param_1];
	ld.param.u32 	%r2, [_Z19CacheControlExamplePKfPfi_param_2];
	mov.u32 	%r3, %ctaid.x;
	mov.u32 	%r4, %ntid.x;
	mov.u32 	%r5, %tid.x;
	mad.lo.s32 	%r1, %r3, %r4, %r5;
	setp.ge.s32 	%p1, %r1, %r2;
	@%p1 bra 	$L__BB1_2;
	cvta.to.global.u64 	%rd4, %rd2;
	mul.wide.s32 	%rd5, %r1, 4;
	add.s64 	%rd3, %rd1, %rd5;
	// begin inline asm
	ld.global.cg.f32 %f1, [%rd3];
	// end inline asm
	fma.rn.f32 	%f2, %f1, %f1, 0f3F800000;
	add.s64 	%rd6, %rd4, %rd5;
	st.global.f32 	[%rd6], %f2;
$L__BB1_2:
	ret;

}
	// .globl	_Z22SpecialRegisterExamplePiS_
.visible .entry _Z22SpecialRegisterExamplePiS_(
	.param .u64 .ptr .align 1 _Z22SpecialRegisterExamplePiS__param_0,
	.param .u64 .ptr .align 1 _Z22SpecialRegisterExamplePiS__param_1
)
{
	.reg .b32 	%r<7>;
	.reg .b64 	%rd<8>;

	ld.param.u64 	%rd1, [_Z22SpecialRegisterExamplePiS__param_0];
	ld.param.u64 	%rd2, [_Z22SpecialRegisterExamplePiS__param_1];
	cvta.to.global.u64 	%rd3, %rd2;
	cvta.to.global.u64 	%rd4, %rd1;
	mov.u32 	%r3, %ctaid.x;
	mov.u32 	%r4, %ntid.x;
	mov.u32 	%r5, %tid.x;
	mad.lo.s32 	%r6, %r3, %r4, %r5;
	// begin inline asm
	mov.u32 %r1, %smid;
	// end inline asm
	// begin inline asm
	mov.u32 %r2, %laneid;
	// end inline asm
	mul.wide.s32 	%rd5, %r6, 4;
	add.s64 	%rd6, %rd4, %rd5;
	st.global.u32 	[%rd6], %r1;
	add.s64 	%rd7, %rd3, %rd5;
	st.global.u32 	[%rd7], %r2;
	ret;

}
	// .globl	_Z28InstructionSchedulingExamplePKfS0_Pfi
.visible .entry _Z28InstructionSchedulingExamplePKfS0_Pfi(
	.param .u64 .ptr .align 1 _Z28InstructionSchedulingExamplePKfS0_Pfi_param_0,
	.param .u64 .ptr .align 1 _Z28InstructionSchedulingExamplePKfS0_Pfi_param_1,
	.param .u64 .ptr .align 1 _Z28InstructionSchedulingExamplePKfS0_Pfi_param_2,
	.param .u32 _Z28InstructionSchedulingExamplePKfS0_Pfi_param_3
)
{
	.reg .pred 	%p<2>;
	.reg .b32 	%r<10>;
	.reg .b32 	%f<5>;
	.reg .b64 	%rd<10>;

	ld.param.u64 	%rd1, [_Z28InstructionSchedulingExamplePKfS0_Pfi_param_0];
	ld.param.u64 	%rd2, [_Z28InstructionSchedulingExamplePKfS0_Pfi_param_1];
	ld.param.u64 	%rd3, [_Z28InstructionSchedulingExamplePKfS0_Pfi_param_2];
	ld.param.u32 	%r2, [_Z28InstructionSchedulingExamplePKfS0_Pfi_param_3];
	mov.u32 	%r4, %ctaid.x;
	mov.u32 	%r5, %ntid.x;
	mov.u32 	%r6, %tid.x;
	mad.lo.s32 	%r7, %r4, %r5, %r6;
	add.s32 	%r8, %r7, 1;
	max.s32 	%r9, %r7, %r8;
	setp.ge.s32 	%p1, %r9, %r2;
	@%p1 bra 	$L__BB3_2;
	cvta.to.global.u64 	%rd6, %rd3;
	mul.wide.s32 	%rd7, %r7, 4;
	add.s64 	%rd4, %rd1, %rd7;
	// begin inline asm
	ld.global.f32 %f1, [%rd4];
	// end inline asm
	add.s64 	%rd8, %rd2, %rd7;
	add.s64 	%rd5, %rd8, 4;
	// begin inline asm
	ld.global.f32 %f2, [%rd5];
	// end inline asm
	fma.rn.f32 	%f3, %f1, %f2, %f1;
	add.f32 	%f4, %f2, %f3;
	add.s64 	%rd9, %rd6, %rd7;
	st.global.f32 	[%rd9], %f4;
$L__BB3_2:
	ret;

}
	// .globl	_Z29stream_ordered_memory_examplev
.visible .entry _Z29stream_ordered_memory_examplev()
{


	ret;

}
	// .globl	_Z11tma_examplev
.visible .entry _Z11tma_examplev()
{


	ret;

}


// ===== COMPILED SASS (sm_100) =====

	.target	sm_100

	.elftype	@"ET_EXEC"


//--------------------- .note.nv.tkinfo           --------------------------
	.section	.note.nv.tkinfo,"",@"SHT_NOTE"
	.sectionflags	@"SHF_NOTE_NV_TKINFO"
	.tkinfo
        /*0018*/ 	.word	0x00000002
        /*0030*/ 	.string	""
        /*0030*/ 	.string	"ptxas"
        /*0030*/ 	.string	"Cuda compilation tools, release 13.0, V13.0.88"
        /*0030*/ 	.string	"Build cuda_13.0.r13.0/compiler.36424714_0"
        /*0030*/ 	.string	"-arch sm_100 -m 64 "



//--------------------- .note.nv.cuinfo           --------------------------
	.section	.note.nv.cuinfo,"",@"SHT_NOTE"
	.sectionflags	@"SHF_NOTE_NV_CUINFO"
        /*0018*/ 	.short	0x0002
        /*001a*/ 	.short	0x0064
        /*001c*/ 	.short	0x0082
	.zero		2


//--------------------- .nv.info                  --------------------------
	.section	.nv.info,"",@"SHT_CUDA_INFO"
	.align	4


	//----- nvinfo : EIATTR_REGCOUNT
	.align		4
        /*0000*/ 	.byte	0x04, 0x2f
        /*0002*/ 	.short	(.L_1 - .L_0)
	.align		4
.L_0:
        /*0004*/ 	.word	index@(_Z15PrefetchExamplePKfPfi)
        /*0008*/ 	.word	0x0000000e


	//----- nvinfo : EIATTR_FRAME_SIZE
	.align		4
.L_1:
        /*000c*/ 	.byte	0x04, 0x11
        /*000e*/ 	.short	(.L_3 - .L_2)
	.align		4
.L_2:
        /*0010*/ 	.word	index@(_Z15PrefetchExamplePKfPfi)
        /*0014*/ 	.word	0x00000000


	//----- nvinfo : EIATTR_REGCOUNT
	.align		4
.L_3:
        /*0018*/ 	.byte	0x04, 0x2f
        /*001a*/ 	.short	(.L_5 - .L_4)
	.align		4
.L_4:
        /*001c*/ 	.word	index@(_Z19CacheControlExamplePKfPfi)
        /*0020*/ 	.word	0x0000000a


	//----- nvinfo : EIATTR_FRAME_SIZE
	.align		4
.L_5:
        /*0024*/ 	.byte	0x04, 0x11
        /*0026*/ 	.short	(.L_7 - .L_6)
	.align		4
.L_6:
        /*0028*/ 	.word	index@(_Z19CacheControlExamplePKfPfi)
        /*002c*/ 	.word	0x00000000


	//----- nvinfo : EIATTR_REGCOUNT
	.align		4
.L_7:
        /*0030*/ 	.byte	0x04, 0x2f
        /*0032*/ 	.short	(.L_9 - .L_8)
	.align		4
.L_8:
        /*0034*/ 	.word	index@(_Z22SpecialRegisterExamplePiS_)
        /*0038*/ 	.word	0x0000000e


	//----- nvinfo : EIATTR_FRAME_SIZE
	.align		4
.L_9:
        /*003c*/ 	.byte	0x04, 0x11
        /*003e*/ 	.short	(.L_11 - .L_10)
	.align		4
.L_10:
        /*0040*/ 	.word	index@(_Z22SpecialRegisterExamplePiS_)
        /*0044*/ 	.word	0x00000000


	//----- nvinfo : EIATTR_REGCOUNT
	.align		4
.L_11:
        /*0048*/ 	.byte	0x04, 0x2f
        /*004a*/ 	.short	(.L_13 - .L_12)
	.align		4
.L_12:
        /*004c*/ 	.word	index@(_Z28InstructionSchedulingExamplePKfS0_Pfi)
        /*0050*/ 	.word	0x0000000c


	//----- nvinfo : EIATTR_FRAME_SIZE
	.align		4
.L_13:
        /*0054*/ 	.byte	0x04, 0x11
        /*0056*/ 	.short	(.L_15 - .L_14)
	.align		4
.L_14:
        /*0058*/ 	.word	index@(_Z28InstructionSchedulingExamplePKfS0_Pfi)
        /*005c*/ 	.word	0x00000000


	//----- nvinfo : EIATTR_REGCOUNT
	.align		4
.L_15:
        /*0060*/ 	.byte	0x04, 0x2f
        /*0062*/ 	.short	(.L_17 - .L_16)
	.align		4
.L_16:
        /*0064*/ 	.word	index@(_Z29stream_ordered_memory_examplev)
        /*0068*/ 	.word	0x00000004


	//----- nvinfo : EIATTR_FRAME_SIZE
	.align		4
.L_17:
        /*006c*/ 	.byte	0x04, 0x11
        /*006e*/ 	.short	(.L_19 - .L_18)
	.align		4
.L_18:
        /*0070*/ 	.word	index@(_Z29stream_ordered_memory_examplev)
        /*0074*/ 	.word	0x00000000


	//----- nvinfo : EIATTR_REGCOUNT
	.align		4
.L_19:
        /*0078*/ 	.byte	0x04, 0x2f
        /*007a*/ 	.short	(.L_21 - .L_20)
	.align		4
.L_20:
        /*007c*/ 	.word	index@(_Z11tma_examplev)
        /*0080*/ 	.word	0x00000004


	//----- nvinfo : EIATTR_FRAME_SIZE
	.align		4
.L_21:
        /*0084*/ 	.byte	0x04, 0x11
        /*0086*/ 	.short	(.L_23 - .L_22)
	.align		4
.L_22:
        /*0088*/ 	.word	index@(_Z11tma_examplev)
        /*008c*/ 	.word	0x00000000


	//----- nvinfo : EIATTR_MIN_STACK_SIZE
	.align		4
.L_23:
        /*0090*/ 	.byte	0x04, 0x12
        /*0092*/ 	.short	(.L_25 - .L_24)
	.align		4
.L_24:
        /*0094*/ 	.word	index@(_Z11tma_examplev)
        /*0098*/ 	.word	0x00000000


	//----- nvinfo : EIATTR_MIN_STACK_SIZE
	.align		4
.L_25:
        /*009c*/ 	.byte	0x04, 0x12
        /*009e*/ 	.short	(.L_27 - .L_26)
	.align		4
.L_26:
        /*00a0*/ 	.word	index@(_Z29stream_ordered_memory_examplev)
        /*00a4*/ 	.word	0x00000000


	//----- nvinfo : EIATTR_MIN_STACK_SIZE
	.align		4
.L_27:
        /*00a8*/ 	.byte	0x04, 0x12
        /*00aa*/ 	.short	(.L_29 - .L_28)
	.align		4
.L_28:
        /*00ac*/ 	.word	index@(_Z28InstructionSchedulingExamplePKfS0_Pfi)
        /*00b0*/ 	.word	0x00000000


	//----- nvinfo : EIATTR_MIN_STACK_SIZE
	.align		4
.L_29:
        /*00b4*/ 	.byte	0x04, 0x12
        /*00b6*/ 	.short	(.L_31 - .L_30)
	.align		4
.L_30:
        /*00b8*/ 	.word	index@(_Z22SpecialRegisterExamplePiS_)
        /*00bc*/ 	.word	0x00000000


	//----- nvinfo : EIATTR_MIN_STACK_SIZE
	.align		4
.L_31:
        /*00c0*/ 	.byte	0x04, 0x12
        /*00c2*/ 	.short	(.L_33 - .L_32)
	.align		4
.L_32:
        /*00c4*/ 	.word	index@(_Z19CacheControlExamplePKfPfi)
        /*00c8*/ 	.word	0x00000000


	//----- nvinfo : EIATTR_MIN_STACK_SIZE
	.align		4
.L_33:
        /*00cc*/ 	.byte	0x04, 0x12
        /*00ce*/ 	.short	(.L_35 - .L_34)
	.align		4
.L_34:
        /*00d0*/ 	.word	index@(_Z15PrefetchExamplePKfPfi)
        /*00d4*/ 	.word	0x00000000
.L_35:


//--------------------- .nv.compat                --------------------------
	.section	.nv.compat,"",@"SHT_CUDA_COMPAT_INFO"
	.align	4
        /*0000*/ 	.byte	0x02, 0x09, 0x00, 0x00, 0x02, 0x02, 0x01, 0x00, 0x02, 0x05, 0x05, 0x00, 0x03, 0x07, 0x01, 0x01
        /*0010*/ 	.byte	0x02, 0x03, 0x00, 0x00, 0x02, 0x06, 0x01, 0x00, 0x04, 0x0b, 0x08, 0x00, 0x09, 0x00, 0x00, 0x00
        /*0020*/ 	.byte	0x00, 0x00, 0x00, 0x00


//--------------------- .nv.info._Z11tma_examplev --------------------------
	.section	.nv.info._Z11tma_examplev,"",@"SHT_CUDA_INFO"
	.sectionflags	@""
	.align	4


	//----- nvinfo : EIATTR_CUDA_API_VERSION
	.align		4
        /*0000*/ 	.byte	0x04, 0x37
        /*0002*/ 	.short	(.L_37 - .L_36)
.L_36:
        /*0004*/ 	.word	0x00000082


	//----- nvinfo : EIATTR_SPARSE_MMA_MASK
	.align		4
.L_37:
        /*0008*/ 	.byte	0x03, 0x50
        /*000a*/ 	.short	0x0000


	//----- nvinfo : EIATTR_MAXREG_COUNT
	.align		4
        /*000c*/ 	.byte	0x03, 0x1b
        /*000e*/ 	.short	0x00ff


	//----- nvinfo : EIATTR_MERCURY_ISA_VERSION
	.align		4
        /*0010*/ 	.byte	0x03, 0x5f
        /*0012*/ 	.short	0x0101


	//----- nvinfo : EIATTR_VRC_CTA_INIT_COUNT
	.align		4
        /*0014*/ 	.byte	0x02, 0x4a
	.zero		1
	.zero		1


	//----- nvinfo : EIATTR_EXIT_INSTR_OFFSETS
	.align		4
        /*0018*/ 	.byte	0x04, 0x1c
        /*001a*/ 	.short	(.L_39 - .L_38)


	//   ....[0]....
.L_38:
        /*001c*/ 	.word	0x00000010


	//----- nvinfo : EIATTR_SW_WAR
	.align		4
.L_39:
        /*0020*/ 	.byte	0x04, 0x36
        /*0022*/ 	.short	(.L_41 - .L_40)
.L_40:
        /*0024*/ 	.word	0x00000008
.L_41:


//--------------------- .nv.info._Z29stream_ordered_memory_examplev --------------------------
	.section	.nv.info._Z29stream_ordered_memory_examplev,"",@"SHT_CUDA_INFO"
	.sectionflags	@""
	.align	4


	//----- nvinfo : EIATTR_CUDA_API_VERSION
	.align		4
        /*0000*/ 	.byte	0x04, 0x37
        /*0002*/ 	.short	(.L_43 - .L_42)
.L_42:
        /*0004*/ 	.word	0x00000082


	//----- nvinfo : EIATTR_SPARSE_MMA_MASK
	.align		4
.L_43:
        /*0008*/ 	.byte	0x03, 0x50
        /*000a*/ 	.short	0x0000


	//----- nvinfo : EIATTR_MAXREG_COUNT
	.align		4
        /*000c*/ 	.byte	0x03, 0x1b
        /*000e*/ 	.short	0x00ff


	//----- nvinfo : EIATTR_MERCURY_ISA_VERSION
	.align		4
        /*0010*/ 	.byte	0x03, 0x5f
        /*0012*/ 	.short	0x0101


	//----- nvinfo : EIATTR_VRC_CTA_INIT_COUNT
	.align		4
        /*0014*/ 	.byte	0x02, 0x4a
	.zero		1
	.zero		1


	//----- nvinfo : EIATTR_EXIT_INSTR_OFFSETS
	.align		4
        /*0018*/ 	.byte	0x04, 0x1c
        /*001a*/ 	.short	(.L_45 - .L_44)


	//   ....[0]....
.L_44:
        /*001c*/ 	.word	0x00000010


	//----- nvinfo : EIATTR_SW_WAR
	.align		4
.L_45:
        /*0020*/ 	.byte	0x04, 0x36
        /*0022*/ 	.short	(.L_47 - .L_46)
.L_46:
        /*0024*/ 	.word	0x00000008
.L_47:


//--------------------- .nv.info._Z28InstructionSchedulingExamplePKfS0_Pfi --------------------------
	.section	.nv.info._Z28InstructionSchedulingExamplePKfS0_Pfi,"",@"SHT_CUDA_INFO"
	.sectionflags	@""
	.align	4


	//----- nvinfo : EIATTR_CUDA_API_VERSION
	.align		4
        /*0000*/ 	.byte	0x04, 0x37
        /*0002*/ 	.short	(.L_49 - .L_48)
.L_48:
        /*0004*/ 	.word	0x00000082


	//----- nvinfo : EIATTR_KPARAM_INFO
	.align		4
.L_49:
        /*0008*/ 	.byte	0x04, 0x17
        /*000a*/ 	.short	(.L_51 - .L_50)
.L_50:
        /*000c*/ 	.word	0x00000000
        /*0010*/ 	.short	0x0003
        /*0012*/ 	.short	0x0018
        /*0014*/ 	.byte	0x00, 0xf0, 0x11, 0x00


	//----- nvinfo : EIATTR_KPARAM_INFO
	.align		4
.L_51:
        /*0018*/ 	.byte	0x04, 0x17
        /*001a*/ 	.short	(.L_53 - .L_52)
.L_52:
        /*001c*/ 	.word	0x00000000
        /*0020*/ 	.short	0x0002
        /*0022*/ 	.short	0x0010
        /*0024*/ 	.byte	0x00, 0xf5, 0x21, 0x00


	//----- nvinfo : EIATTR_KPARAM_INFO
	.align		4
.L_53:
        /*0028*/ 	.byte	0x04, 0x17
        /*002a*/ 	.short	(.L_55 - .L_54)
.L_54:
        /*002c*/ 	.word	0x00000000
        /*0030*/ 	.short	0x0001
        /*0032*/ 	.short	0x0008
        /*0034*/ 	.byte	0x00, 0xf5, 0x21, 0x00


	//----- nvinfo : EIATTR_KPARAM_INFO
	.align		4
.L_55:
        /*0038*/ 	.byte	0x04, 0x17
        /*003a*/ 	.short	(.L_57 - .L_56)
.L_56:
        /*003c*/ 	.word	0x00000000
        /*0040*/ 	.short	0x0000
        /*0042*/ 	.short	0x0000
        /*0044*/ 	.byte	0x00, 0xf5, 0x21, 0x00


	//----- nvinfo : EIATTR_SPARSE_MMA_MASK
	.align		4
.L_57:
        /*0048*/ 	.byte	0x03, 0x50
        /*004a*/ 	.short	0x0000


	//----- nvinfo : EIATTR_MAXREG_COUNT
	.align		4
        /*004c*/ 	.byte	0x03, 0x1b
        /*004e*/ 	.short	0x00ff


	//----- nvinfo : EIATTR_MERCURY_ISA_VERSION
	.align		4
        /*0050*/ 	.byte	0x03, 0x5f
        /*0052*/ 	.short	0x0101


	//----- nvinfo : EIATTR_VRC_CTA_INIT_COUNT
	.align		4
        /*0054*/ 	.byte	0x02, 0x4a
	.zero		1
	.zero		1


	//----- nvinfo : EIATTR_EXIT_INSTR_OFFSETS
	.align		4
        /*0058*/ 	.byte	0x04, 0x1c
        /*005a*/ 	.short	(.L_59 - .L_58)


	//   ....[0]....
.L_58:
        /*005c*/ 	.word	0x00000080


	//   ....[1]....
        /*0060*/ 	.word	0x00000150


	//----- nvinfo : EIATTR_CBANK_PARAM_SIZE
	.align		4
.L_59:
        /*0064*/ 	.byte	0x03, 0x19
        /*0066*/ 	.short	0x001c


	//----- nvinfo : EIATTR_PARAM_CBANK
	.align		4
        /*0068*/ 	.byte	0x04, 0x0a
        /*006a*/ 	.short	(.L_61 - .L_60)
	.align		4
.L_60:
        /*006c*/ 	.word	index@(.nv.constant0._Z28InstructionSchedulingExamplePKfS0_Pfi)
        /*0070*/ 	.short	0x0380
        /*0072*/ 	.short	0x001c


	//----- nvinfo : EIATTR_SW_WAR
	.align		4
.L_61:
        /*0074*/ 	.byte	0x04, 0x36
        /*0076*/ 	.short	(.L_63 - .L_62)
.L_62:
        /*0078*/ 	.word	0x00000008
.L_63:


//--------------------- .nv.info._Z22SpecialRegisterExamplePiS_ --------------------------
	.section	.nv.info._Z22SpecialRegisterExamplePiS_,"",@"SHT_CUDA_INFO"
	.sectionflags	@""
	.align	4


	//----- nvinfo : EIATTR_CUDA_API_VERSION
	.align		4
        /*0000*/ 	.byte	0x04, 0x37
        /*0002*/ 	.short	(.L_65 - .L_64)
.L_64:
        /*0004*/ 	.word	0x00000082


	//----- nvinfo : EIATTR_KPARAM_INFO
	.align		4
.L_65:
        /*0008*/ 	.byte	0x04, 0x17
        /*000a*/ 	.short	(.L_67 - .L_66)
.L_66:
        /*000c*/ 	.word	0x00000000
        /*0010*/ 	.short	0x0001
        /*0012*/ 	.short	0x0008
        /*0014*/ 	.byte	0x00, 0xf5, 0x21, 0x00


	//----- nvinfo : EIATTR_KPARAM_INFO
	.align		4
.L_67:
        /*0018*/ 	.byte	0x04, 0x17
        /*001a*/ 	.short	(.L_69 - .L_68)
.L_68:
        /*001c*/ 	.word	0x00000000
        /*0020*/ 	.short	0x0000
        /*0022*/ 	.short	0x0000
        /*0024*/ 	.byte	0x00, 0xf5, 0x21, 0x00


	//----- nvinfo : EIATTR_SPARSE_MMA_MASK
	.align		4
.L_69:
        /*0028*/ 	.byte	0x03, 0x50
        /*002a*/ 	.short	0x0000


	//----- nvinfo : EIATTR_MAXREG_COUNT
	.align		4
        /*002c*/ 	.byte	0x03, 0x1b
        /*002e*/ 	.short	0x00ff


	//----- nvinfo : EIATTR_MERCURY_ISA_VERSION
	.align		4
        /*0030*/ 	.byte	0x03, 0x5f
        /*0032*/ 	.short	0x0101


	//----- nvinfo : EIATTR_VRC_CTA_INIT_COUNT
	.align		4
        /*0034*/ 	.byte	0x02, 0x4a
	.zero		1
	.zero		1


	//----- nvinfo : EIATTR_EXIT_INSTR_OFFSETS
	.align		4
        /*0038*/ 	.byte	0x04, 0x1c
        /*003a*/ 	.short	(.L_71 - .L_70)


	//   ....[0]....
.L_70:
        /*003c*/ 	.word	0x000000e0


	//----- nvinfo : EIATTR_CBANK_PARAM_SIZE
	.align		4
.L_71:
        /*0040*/ 	.byte	0x03, 0x19
        /*0042*/ 	.short	0x0010


	//----- nvinfo : EIATTR_PARAM_CBANK
	.align		4
        /*0044*/ 	.byte	0x04, 0x0a
        /*0046*/ 	.short	(.L_73 - .L_72)
	.align		4
.L_72:
        /*0048*/ 	.word	index@(.nv.constant0._Z22SpecialRegisterExamplePiS_)
        /*004c*/ 	.short	0x0380
        /*004e*/ 	.short	0x0010


	//----- nvinfo : EIATTR_SW_WAR
	.align		4
.L_73:
        /*0050*/ 	.byte	0x04, 0x36
        /*0052*/ 	.short	(.L_75 - .L_74)
.L_74:
        /*0054*/ 	.word	0x00000008
.L_75:


//--------------------- .nv.info._Z19CacheControlExamplePKfPfi --------------------------
	.section	.nv.info._Z19CacheControlExamplePKfPfi,"",@"SHT_CUDA_INFO"
	.sectionflags	@""
	.align	4


	//----- nvinfo : EIATTR_CUDA_API_VERSION
	.align		4
        /*0000*/ 	.byte	0x04, 0x37
        /*0002*/ 	.short	(.L_77 - .L_76)
.L_76:
        /*0004*/ 	.word	0x00000082


	//----- nvinfo : EIATTR_KPARAM_INFO
	.align		4
.L_77:
        /*0008*/ 	.byte	0x04, 0x17
        /*000a*/ 	.short	(.L_79 - .L_78)
.L_78:
        /*000c*/ 	.word	0x00000000
        /*0010*/ 	.short	0x0002
        /*0012*/ 	.short	0x0010
        /*0014*/ 	.byte	0x00, 0xf0, 0x11, 0x00


	//----- nvinfo : EIATTR_KPARAM_INFO
	.align		4
.L_79:
        /*0018*/ 	.byte	0x04, 0x17
        /*001a*/ 	.short	(.L_81 - .L_80)
.L_80:
        /*001c*/ 	.word	0x00000000
        /*0020*/ 	.short	0x0001
        /*0022*/ 	.short	0x0008
        /*0024*/ 	.byte	0x00, 0xf5, 0x21, 0x00


	//----- nvinfo : EIATTR_KPARAM_INFO
	.align		4
.L_81:
        /*0028*/ 	.byte	0x04, 0x17
        /*002a*/ 	.short	(.L_83 - .L_82)
.L_82:
        /*002c*/ 	.word	0x00000000
        /*0030*/ 	.short	0x0000
        /*0032*/ 	.short	0x0000
        /*0034*/ 	.byte	0x00, 0xf5, 0x21, 0x00


	//----- nvinfo : EIATTR_SPARSE_MMA_MASK
	.align		4
.L_83:
        /*0038*/ 	.byte	0x03, 0x50
        /*003a*/ 	.short	0x0000


	//----- nvinfo : EIATTR_MAXREG_COUNT
	.align		4
        /*003c*/ 	.byte	0x03, 0x1b
        /*003e*/ 	.short	0x00ff


	//----- nvinfo : EIATTR_MERCURY_ISA_VERSION
	.align		4
        /*0040*/ 	.byte	0x03, 0x5f
        /*0042*/ 	.short	0x0101


	//----- nvinfo : EIATTR_VRC_CTA_INIT_COUNT
	.align		4
        /*0044*/ 	.byte	0x02, 0x4a
	.zero		1
	.zero		1


	//----- nvinfo : EIATTR_EXIT_INSTR_OFFSETS
	.align		4
        /*0048*/ 	.byte	0x04, 0x1c
        /*004a*/ 	.short	(.L_85 - .L_84)


	//   ....[0]....
.L_84:
        /*004c*/ 	.word	0x00000070


	//   ....[1]....
        /*0050*/ 	.word	0x00000100


	//----- nvinfo : EIATTR_CBANK_PARAM_SIZE
	.align		4
.L_85:
        /*0054*/ 	.byte	0x03, 0x19
        /*0056*/ 	.short	0x0014


	//----- nvinfo : EIATTR_PARAM_CBANK
	.align		4
        /*0058*/ 	.byte	0x04, 0x0a
        /*005a*/ 	.short	(.L_87 - .L_86)
	.align		4
.L_86:
        /*005c*/ 	.word	index@(.nv.constant0._Z19CacheControlExamplePKfPfi)
        /*0060*/ 	.short	0x0380
        /*0062*/ 	.short	0x0014


	//----- nvinfo : EIATTR_SW_WAR
	.align		4
.L_87:
        /*0064*/ 	.byte	0x04, 0x36
        /*0066*/ 	.short	(.L_89 - .L_88)
.L_88:
        /*0068*/ 	.word	0x00000008
.L_89:


//--------------------- .nv.info._Z15PrefetchExamplePKfPfi --------------------------
	.section	.nv.info._Z15PrefetchExamplePKfPfi,"",@"SHT_CUDA_INFO"
	.sectionflags	@""
	.align	4


	//----- nvinfo : EIATTR_CUDA_API_VERSION
	.align		4
        /*0000*/ 	.byte	0x04, 0x37
        /*0002*/ 	.short	(.L_91 - .L_90)
.L_90:
        /*0004*/ 	.word	0x00000082


	//----- nvinfo : EIATTR_KPARAM_INFO
	.align		4
.L_91:
        /*0008*/ 	.byte	0x04, 0x17
        /*000a*/ 	.short	(.L_93 - .L_92)
.L_92:
        /*000c*/ 	.word	0x00000000
        /*0010*/ 	.short	0x0002
        /*0012*/ 	.short	0x0010
        /*0014*/ 	.byte	0x00, 0xf0, 0x11, 0x00


	//----- nvinfo : EIATTR_KPARAM_INFO
	.align		4
.L_93:
        /*0018*/ 	.byte	0x04, 0x17
        /*001a*/ 	.short	(.L_95 - .L_94)
.L_94:
        /*001c*/ 	.word	0x00000000
        /*0020*/ 	.short	0x0001
        /*0022*/ 	.short	0x0008
        /*0024*/ 	.byte	0x00, 0xf5, 0x21, 0x00


	//----- nvinfo : EIATTR_KPARAM_INFO
	.align		4
.L_95:
        /*0028*/ 	.byte	0x04, 0x17
        /*002a*/ 	.short	(.L_97 - .L_96)
.L_96:
        /*002c*/ 	.word	0x00000000
        /*0030*/ 	.short	0x0000
        /*0032*/ 	.short	0x0000
        /*0034*/ 	.byte	0x00, 0xf5, 0x21, 0x00


	//----- nvinfo : EIATTR_SPARSE_MMA_MASK
	.align		4
.L_97:
        /*0038*/ 	.byte	0x03, 0x50
        /*003a*/ 	.short	0x0000


	//----- nvinfo : EIATTR_MAXREG_COUNT
	.align		4
        /*003c*/ 	.byte	0x03, 0x1b
        /*003e*/ 	.short	0x00ff


	//----- nvinfo : EIATTR_MERCURY_ISA_VERSION
	.align		4
        /*0040*/ 	.byte	0x03, 0x5f
        /*0042*/ 	.short	0x0101


	//----- nvinfo : EIATTR_VRC_CTA_INIT_COUNT
	.align		4
        /*0044*/ 	.byte	0x02, 0x4a
	.zero		1
	.zero		1


	//----- nvinfo : EIATTR_EXIT_INSTR_OFFSETS
	.align		4
        /*0048*/ 	.byte	0x04, 0x1c
        /*004a*/ 	.short	(.L_99 - .L_98)


	//   ....[0]....
.L_98:
        /*004c*/ 	.word	0x00000070


	//   ....[1]....
        /*0050*/ 	.word	0x000001f0


	//----- nvinfo : EIATTR_CBANK_PARAM_SIZE
	.align		4
.L_99:
        /*0054*/ 	.byte	0x03, 0x19
        /*0056*/ 	.short	0x0014


	//----- nvinfo : EIATTR_PARAM_CBANK
	.align		4
        /*0058*/ 	.byte	0x04, 0x0a
        /*005a*/ 	.short	(.L_101 - .L_100)
	.align		4
.L_100:
        /*005c*/ 	.word	index@(.nv.constant0._Z15PrefetchExamplePKfPfi)
        /*0060*/ 	.short	0x0380
        /*0062*/ 	.short	0x0014


	//----- nvinfo : EIATTR_SW_WAR
	.align		4
.L_101:
        /*0064*/ 	.byte	0x04, 0x36
        /*0066*/ 	.short	(.L_103 - .L_102)
.L_102:
        /*0068*/ 	.word	0x00000008
.L_103:


//--------------------- .nv.callgraph             --------------------------
	.section	.nv.callgraph,"",@"SHT_CUDA_CALLGRAPH"
	.align	4
	.sectionentsize	8
	.align		4
        /*0000*/ 	.word	0x00000000
	.align		4
        /*0004*/ 	.word	0xffffffff
	.align		4
        /*0008*/ 	.word	0x00000000
	.align		4
        /*000c*/ 	.word	0xfffffffe
	.align		4
        /*0010*/ 	.word	0x00000000
	.align		4
        /*0014*/ 	.word	0xfffffffd
	.align		4
        /*0018*/ 	.word	0x00000000
	.align		4
        /*001c*/ 	.word	0xfffffffc


//--------------------- .text._Z11tma_examplev    --------------------------
	.section	.text._Z11tma_examplev,"ax",@progbits
	.align	128
        .global         _Z11tma_examplev
        .type           _Z11tma_examplev,@function
        .size           _Z11tma_examplev,(.L_x_6 - _Z11tma_examplev)
        .other          _Z11tma_examplev,@"STO_CUDA_ENTRY STV_DEFAULT"
_Z11tma_examplev:
.text._Z11tma_examplev:
[----:B------:R-:W-:Y:S01]  /*0000*/  LDC R1, c[0x0][0x37c] ;  /* 0x0000df00ff017b82 */ /* 0x000fe20000000800 */
[----:B------:R-:W-:Y:S05]  /*0010*/  EXIT ;  /* 0x000000000000794d */ /* 0x000fea0003800000 */
.L_x_0:
[----:B------:R-:W-:-:S00]  /*0020*/  BRA `(.L_x_0) ;  /* 0xfffffffc00fc7947 */ /* 0x000fc0000383ffff */
[----:B------:R-:W-:-:S00]  /*0030*/  NOP ;  /* 0x0000000000007918 */ /* 0x000fc00000000000 */
        /* <DEDUP_REMOVED lines=12> */
.L_x_6:


//--------------------- .text._Z29stream_ordered_memory_examplev --------------------------
	.section	.text._Z29stream_ordered_memory_examplev,"ax",@progbits
	.align	128
        .global         _Z29stream_ordered_memory_examplev
        .type           _Z29stream_ordered_memory_examplev,@function
        .size           _Z29stream_ordered_memory_examplev,(.L_x_7 - _Z29stream_ordered_memory_examplev)
        .other          _Z29stream_ordered_memory_examplev,@"STO_CUDA_ENTRY STV_DEFAULT"
_Z29stream_ordered_memory_examplev:
.text._Z29stream_ordered_memory_examplev:
[----:B------:R-:W-:Y:S01]  /*0000*/  LDC R1, c[0x0][0x37c] ;  /* 0x0000df00ff017b82 */ /* 0x000fe20000000800 */
[----:B------:R-:W-:Y:S05]  /*0010*/  EXIT ;  /* 0x000000000000794d */ /* 0x000fea0003800000 */
.L_x_1:
        /* <DEDUP_REMOVED lines=14> */
.L_x_7:


//--------------------- .text._Z28InstructionSchedulingExamplePKfS0_Pfi --------------------------
	.section	.text._Z28InstructionSchedulingExamplePKfS0_Pfi,"ax",@progbits
	.align	128
        .global         _Z28InstructionSchedulingExamplePKfS0_Pfi
        .type           _Z28InstructionSchedulingExamplePKfS0_Pfi,@function
        .size           _Z28InstructionSchedulingExamplePKfS0_Pfi,(.L_x_8 - _Z28InstructionSchedulingExamplePKfS0_Pfi)
        .other          _Z28InstructionSchedulingExamplePKfS0_Pfi,@"STO_CUDA_ENTRY STV_DEFAULT"
_Z28InstructionSchedulingExamplePKfS0_Pfi:
.text._Z28InstructionSchedulingExamplePKfS0_Pfi:
[----:B------:R-:W-:Y:S01]  /*0000*/  LDC R1, c[0x0][0x37c] ;  /* 0x0000df00ff017b82 */ /* 0x000fe20000000800 */
[----:B------:R-:W0:Y:S07]  /*0010*/  S2R R0, SR_TID.X ;  /* 0x0000000000007919 */ /* 0x000e2e0000002100 */
[----:B------:R-:W0:Y:S01]  /*0020*/  S2UR UR4, SR_CTAID.X ;  /* 0x00000000000479c3 */ /* 0x000e220000002500 */
[----:B------:R-:W1:Y:S07]  /*0030*/  LDCU UR5, c[0x0][0x398] ;  /* 0x00007300ff0577ac */ /* 0x000e6e0008000800 */
[----:B------:R-:W0:Y:S02]  /*0040*/  LDC R9, c[0x0][0x360] ;  /* 0x0000d800ff097b82 */ /* 0x000e240000000800 */
[----:B0-----:R-:W-:-:S05]  /*0050*/  IMAD R9, R9, UR4, R0 ;  /* 0x0000000409097c24 */ /* 0x001fca000f8e0200 */
[----:B------:R-:W-:-:S04]  /*0060*/  VIADDMNMX R0, R9, 0x1, R9, !PT ;  /* 0x0000000109007846 */ /* 0x000fc80007800109 */
[----:B-1----:R-:W-:-:S13]  /*0070*/  ISETP.GE.AND P0, PT, R0, UR5, PT ;  /* 0x0000000500007c0c */ /* 0x002fda000bf06270 */
[----:B------:R-:W-:Y:S05]  /*0080*/  @P0 EXIT ;  /* 0x000000000000094d */ /* 0x000fea0003800000 */
[----:B------:R-:W0:Y:S01]  /*0090*/  LDC.64 R2, c[0x0][0x380] ;  /* 0x0000e000ff027b82 */ /* 0x000e220000000a00 */
[----:B------:R-:W1:Y:S07]  /*00a0*/  LDCU.64 UR4, c[0x0][0x358] ;  /* 0x00006b00ff0477ac */ /* 0x000e6e0008000a00 */
[----:B------:R-:W2:Y:S08]  /*00b0*/  LDC.64 R4, c[0x0][0x388] ;  /* 0x0000e200ff047b82 */ /* 0x000eb00000000a00 */
[----:B------:R-:W3:Y:S01]  /*00c0*/  LDC.64 R6, c[0x0][0x390] ;  /* 0x0000e400ff067b82 */ /* 0x000ee20000000a00 */
[----:B0-----:R-:W-:-:S06]  /*00d0*/  IMAD.WIDE R2, R9, 0x4, R2 ;  /* 0x0000000409027825 */ /* 0x001fcc00078e0202 */
[----:B-1----:R-:W4:Y:S01]  /*00e0*/  LDG.E R2, desc[UR4][R2.64] ;  /* 0x0000000402027981 */ /* 0x002f22000c1e1900 */
[----:B--2---:R-:W-:-:S06]  /*00f0*/  IMAD.WIDE R4, R9, 0x4, R4 ;  /* 0x0000000409047825 */ /* 0x004fcc00078e0204 */
[----:B------:R-:W4:Y:S01]  /*0100*/  LDG.E R5, desc[UR4][R4.64+0x4] ;  /* 0x0000040404057981 */ /* 0x000f22000c1e1900 */
[----:B---3--:R-:W-:-:S04]  /*0110*/  IMAD.WIDE R6, R9, 0x4, R6 ;  /* 0x0000000409067825 */ /* 0x008fc800078e0206 */
[----:B----4-:R-:W-:-:S04]  /*0120*/  FFMA R0, R2, R5, R2 ;  /* 0x0000000502007223 */ /* 0x010fc80000000002 */
[----:B------:R-:W-:-:S05]  /*0130*/  FADD R9, R5, R0 ;  /* 0x0000000005097221 */ /* 0x000fca0000000000 */
[----:B------:R-:W-:Y:S01]  /*0140*/  STG.E desc[UR4][R6.64], R9 ;  /* 0x0000000906007986 */ /* 0x000fe2000c101904 */
[----:B------:R-:W-:Y:S05]  /*0150*/  EXIT ;  /* 0x000000000000794d */ /* 0x000fea0003800000 */
.L_x_2:
        /* <DEDUP_REMOVED lines=10> */
.L_x_8:


//--------------------- .text._Z22SpecialRegisterExamplePiS_ --------------------------
	.section	.text._Z22SpecialRegisterExamplePiS_,"ax",@progbits
	.align	128
        .global         _Z22SpecialRegisterExamplePiS_
        .type           _Z22SpecialRegisterExamplePiS_,@function
        .size           _Z22SpecialRegisterExamplePiS_,(.L_x_9 - _Z22SpecialRegisterExamplePiS_)
        .other          _Z22SpecialRegisterExamplePiS_,@"STO_CUDA_ENTRY STV_DEFAULT"
_Z22SpecialRegisterExamplePiS_:
.text._Z22SpecialRegisterExamplePiS_:
[----:B------:R-:W-:Y:S01]  /*0000*/  LDC R1, c[0x0][0x37c] ;  /* 0x0000df00ff017b82 */ /* 0x000fe20000000800 */
[----:B------:R-:W0:Y:S07]  /*0010*/  S2R R0, SR_TID.X ;  /* 0x0000000000007919 */ /* 0x000e2e0000002100 */
[----:B------:R-:W0:Y:S01]  /*0020*/  S2UR UR6, SR_CTAID.X ;  /* 0x00000000000679c3 */ /* 0x000e220000002500 */
[----:B------:R-:W1:Y:S01]  /*0030*/  LDCU.64 UR4, c[0x0][0x358] ;  /* 0x00006b00ff0477ac */ /* 0x000e620008000a00 */
[----:B------:R-:W2:Y:S06]  /*0040*/  S2R R11, SR_LANEID ;  /* 0x00000000000b7919 */ /* 0x000eac0000000000 */
[----:B------:R-:W0:Y:S01]  /*0050*/  LDC R7, c[0x0][0x360] ;  /* 0x0000d800ff077b82 */ /* 0x000e220000000800 */
[----:B------:R-:W1:Y:S07]  /*0060*/  S2R R9, SR_VIRTUALSMID ;  /* 0x0000000000097919 */ /* 0x000e6e0000004300 */
[----:B------:R-:W3:Y:S08]  /*0070*/  LDC.64 R2, c[0x0][0x380] ;  /* 0x0000e000ff027b82 */ /* 0x000ef00000000a00 */
[----:B------:R-:W4:Y:S01]  /*0080*/  LDC.64 R4, c[0x0][0x388] ;  /* 0x0000e200ff047b82 */ /* 0x000f220000000a00 */
[----:B0-----:R-:W-:-:S04]  /*0090*/  IMAD R7, R7, UR6, R0 ;  /* 0x0000000607077c24 */ /* 0x001fc8000f8e0200 */
[----:B---3--:R-:W-:-:S05]  /*00a0*/  IMAD.WIDE R2, R7, 0x4, R2 ;  /* 0x0000000407027825 */ /* 0x008fca00078e0202 */
[----:B-1----:R-:W-:Y:S01]  /*00b0*/  STG.E desc[UR4][R2.64], R9 ;  /* 0x0000000902007986 */ /* 0x002fe2000c101904 */
[----:B----4-:R-:W-:-:S05]  /*00c0*/  IMAD.WIDE R4, R7, 0x4, R4 ;  /* 0x0000000407047825 */ /* 0x010fca00078e0204 */
[----:B--2---:R-:W-:Y:S01]  /*00d0*/  STG.E desc[UR4][R4.64], R11 ;  /* 0x0000000b04007986 */ /* 0x004fe2000c101904 */
[----:B------:R-:W-:Y:S05]  /*00e0*/  EXIT ;  /* 0x000000000000794d */ /* 0x000fea0003800000 */
.L_x_3:
        /* <DEDUP_REMOVED lines=9> */
.L_x_9:


//--------------------- .text._Z19CacheControlExamplePKfPfi --------------------------
	.section	.text._Z19CacheControlExamplePKfPfi,"ax",@progbits
	.align	128
        .global         _Z19CacheControlExamplePKfPfi
        .type           _Z19CacheControlExamplePKfPfi,@function
        .size           _Z19CacheControlExamplePKfPfi,(.L_x_10 - _Z19CacheControlExamplePKfPfi)
        .other          _Z19CacheControlExamplePKfPfi,@"STO_CUDA_ENTRY STV_DEFAULT"
_Z19CacheControlExamplePKfPfi:
.text._Z19CacheControlExamplePKfPfi:
[----:B------:R-:W-:Y:S01]  /*0000*/  LDC R1, c[0x0][0x37c] ;  /* 0x0000df00ff017b82 */ /* 0x000fe20000000800 */
[----:B------:R-:W0:Y:S07]  /*0010*/  S2R R0, SR_TID.X ;  /* 0x0000000000007919 */ /* 0x000e2e0000002100 */
[----:B------:R-:W0:Y:S01]  /*0020*/  S2UR UR4, SR_CTAID.X ;  /* 0x00000000000479c3 */ /* 0x000e220000002500 */
[----:B------:R-:W1:Y:S07]  /*0030*/  LDCU UR5, c[0x0][0x390] ;  /* 0x00007200ff0577ac */ /* 0x000e6e0008000800 */
[----:B------:R-:W0:Y:S02]  /*0040*/  LDC R7, c[0x0][0x360] ;  /* 0x0000d800ff077b82 */ /* 0x000e240000000800 */
[----:B0-----:R-:W-:-:S05]  /*0050*/  IMAD R7, R7, UR4, R0 ;  /* 0x0000000407077c24 */ /* 0x001fca000f8e0200 */
[----:B-1----:R-:W-:-:S13]  /*0060*/  ISETP.GE.AND P0, PT, R7, UR5, PT ;  /* 0x0000000507007c0c */ /* 0x002fda000bf06270 */
[----:B------:R-:W-:Y:S05]  /*0070*/  @P0 EXIT ;  /* 0x000000000000094d */ /* 0x000fea0003800000 */
[----:B------:R-:W0:Y:S01]  /*0080*/  LDC.64 R2, c[0x0][0x380] ;  /* 0x0000e000ff027b82 */ /* 0x000e220000000a00 */
[----:B------:R-:W1:Y:S07]  /*0090*/  LDCU.64 UR4, c[0x0][0x358] ;  /* 0x00006b00ff0477ac */ /* 0x000e6e0008000a00 */
[----:B------:R-:W2:Y:S01]  /*00a0*/  LDC.64 R4, c[0x0][0x388] ;  /* 0x0000e200ff047b82 */ /* 0x000ea20000000a00 */
[----:B0-----:R-:W-:-:S06]  /*00b0*/  IMAD.WIDE R2, R7, 0x4, R2 ;  /* 0x0000000407027825 */ /* 0x001fcc00078e0202 */
[----:B-1----:R-:W3:Y:S01]  /*00c0*/  LDG.E.STRONG.GPU R2, desc[UR4][R2.64] ;  /* 0x0000000402027981 */ /* 0x002ee2000c1ef900 */
[----:B--2---:R-:W-:-:S04]  /*00d0*/  IMAD.WIDE R4, R7, 0x4, R4 ;  /* 0x0000000407047825 */ /* 0x004fc800078e0204 */
[----:B---3--:R-:W-:-:S05]  /*00e0*/  FFMA R7, R2, R2, 1 ;  /* 0x3f80000002077423 */ /* 0x008fca0000000002 */
[----:B------:R-:W-:Y:S01]  /*00f0*/  STG.E desc[UR4][R4.64], R7 ;  /* 0x0000000704007986 */ /* 0x000fe2000c101904 */
[----:B------:R-:W-:Y:S05]  /*0100*/  EXIT ;  /* 0x000000000000794d */ /* 0x000fea0003800000 */
.L_x_4:
        /* <DEDUP_REMOVED lines=15> */
.L_x_10:


//--------------------- .text._Z15PrefetchExamplePKfPfi --------------------------
	.section	.text._Z15PrefetchExamplePKfPfi,"ax",@progbits
	.align	128
        .global         _Z15PrefetchExamplePKfPfi
        .type           _Z15PrefetchExamplePKfPfi,@function
        .size           _Z15PrefetchExamplePKfPfi,(.L_x_11 - _Z15PrefetchExamplePKfPfi)
        .other          _Z15PrefetchExamplePKfPfi,@"STO_CUDA_ENTRY STV_DEFAULT"
_Z15PrefetchExamplePKfPfi:
.text._Z15PrefetchExamplePKfPfi:
        /* <DEDUP_REMOVED lines=8> */
[----:B------:R-:W-:Y:S01]  /*0080*/  IADD3 R0, PT, PT, R9, 0x20, RZ ;  /* 0x0000002009007810 */ /* 0x000fe20007ffe0ff */
[----:B------:R-:W0:Y:S01]  /*0090*/  LDC.64 R4, c[0x0][0x380] ;  /* 0x0000e000ff047b82 */ /* 0x000e220000000a00 */
[----:B------:R-:W1:Y:S02]  /*00a0*/  LDCU.64 UR4, c[0x0][0x358] ;  /* 0x00006b00ff0477ac */ /* 0x000e640008000a00 */
[----:B------:R-:W-:-:S13]  /*00b0*/  ISETP.GE.AND P0, PT, R0, UR6, PT ;  /* 0x0000000600007c0c */ /* 0x000fda000bf06270 */
[----:B------:R-:W2:Y:S01]  /*00c0*/  @!P0 LDC.64 R2, c[0x0][0x380] ;  /* 0x0000e000ff028b82 */ /* 0x000ea20000000a00 */
[----:B0-----:R-:W-:-:S04]  /*00d0*/  IMAD.WIDE R6, R9, 0x4, R4 ;  /* 0x0000000409067825 */ /* 0x001fc800078e0204 */
[----:B------:R-:W-:-:S03]  /*00e0*/  HFMA2 R11, -RZ, RZ, 1.88671875, -19.203125 ;  /* 0x3f8ccccdff0b7431 */ /* 0x000fc600000001ff */
[----:B------:R-:W0:Y:S01]  /*00f0*/  LDC.64 R4, c[0x0][0x388] ;  /* 0x0000e200ff047b82 */ /* 0x000e220000000a00 */
[----:B--2---:R-:W-:-:S05]  /*0100*/  @!P0 IMAD.WIDE R2, R9, 0x4, R2 ;  /* 0x0000000409028825 */ /* 0x004fca00078e0202 */
[----:B------:R0:W-:Y:S04]  /*0110*/  @!P0 CCTL.E.PF2 [R2+0x80] ;  /* 0x000000800200898f */ /* 0x0001e80000800100 */
[----:B-1----:R-:W2:Y:S01]  /*0120*/  LDG.E R6, desc[UR4][R6.64] ;  /* 0x0000000406067981 */ /* 0x002ea2000c1e1900 */
[----:B0-----:R-:W-:-:S04]  /*0130*/  IMAD.WIDE R2, R9, 0x4, R4 ;  /* 0x0000000409027825 */ /* 0x001fc800078e0204 */
[----:B--2---:R-:W-:-:S04]  /*0140*/  FFMA R0, R6, R11, 0.10000000149011611938 ;  /* 0x3dcccccd06007423 */ /* 0x004fc8000000000b */
[----:B------:R-:W-:-:S04]  /*0150*/  FFMA R0, R0, R11, 0.10000000149011611938 ;  /* 0x3dcccccd00007423 */ /* 0x000fc8000000000b */
[----:B------:R-:W-:-:S04]  /*0160*/  FFMA R0, R0, R11, 0.10000000149011611938 ;  /* 0x3dcccccd00007423 */ /* 0x000fc8000000000b */
[----:B------:R-:W-:-:S04]  /*0170*/  FFMA R0, R0, R11, 0.10000000149011611938 ;  /* 0x3dcccccd00007423 */ /* 0x000fc8000000000b */
[----:B------:R-:W-:-:S04]  /*0180*/  FFMA R0, R0, R11, 0.10000000149011611938 ;  /* 0x3dcccccd00007423 */ /* 0x000fc8000000000b */
[----:B------:R-:W-:-:S04]  /*0190*/  FFMA R0, R0, R11, 0.10000000149011611938 ;  /* 0x3dcccccd00007423 */ /* 0x000fc8000000000b */
[----:B------:R-:W-:-:S04]  /*01a0*/  FFMA R0, R0, R11, 0.10000000149011611938 ;  /* 0x3dcccccd00007423 */ /* 0x000fc8000000000b */
[----:B------:R-:W-:-:S04]  /*01b0*/  FFMA R0, R0, R11, 0.10000000149011611938 ;  /* 0x3dcccccd00007423 */ /* 0x000fc8000000000b */
[----:B------:R-:W-:-:S04]  /*01c0*/  FFMA R0, R0, R11, 0.10000000149011611938 ;  /* 0x3dcccccd00007423 */ /* 0x000fc8000000000b */
[----:B------:R-:W-:-:S05]  /*01d0*/  FFMA R5, R0, R11, 0.10000000149011611938 ;  /* 0x3dcccccd00057423 */ /* 0x000fca000000000b */
[----:B------:R-:W-:Y:S01]  /*01e0*/  STG.E desc[UR4][R2.64], R5 ;  /* 0x0000000502007986 */ /* 0x000fe2000c101904 */
[----:B------:R-:W-:Y:S05]  /*01f0*/  EXIT ;  /* 0x000000000000794d */ /* 0x000fea0003800000 */
.L_x_5:
        /* <DEDUP_REMOVED lines=16> */
.L_x_11:


//--------------------- .nv.shared.reserved.0     --------------------------
	.section	.nv.shared.reserved.0,"aw",@nobits
	.weak		__nv_reservedSMEM_offset_0_alias
	.size		__nv_reservedSMEM_offset_0_alias, 0, 64
	.other		__nv_reservedSMEM_offset_0_alias,@"STO_CUDA_RESERVED_SHARED STV_DEFAULT"
__nv_reservedSMEM_offset_0_alias:
	.zero		0
	.zero		64


//--------------------- .nv.constant0._Z11tma_examplev --------------------------
	.section	.nv.constant0._Z11tma_examplev,"a",@progbits
	.sectionflags	@""
	.align	4
.nv.constant0._Z11tma_examplev:
	.zero		896


//--------------------- .nv.constant0._Z29stream_ordered_memory_examplev --------------------------
	.section	.nv.constant0._Z29stream_ordered_memory_examplev,"a",@progbits
	.sectionflags	@""
	.align	4
.nv.constant0._Z29stream_ordered_memory_examplev:
	.zero		896


//--------------------- .nv.constant0._Z28InstructionSchedulingExamplePKfS0_Pfi --------------------------
	.section	.nv.constant0._Z28InstructionSchedulingExamplePKfS0_Pfi,"a",@progbits
	.sectionflags	@""
	.align	4
.nv.constant0._Z28InstructionSchedulingExamplePKfS0_Pfi:
	.zero		924


//--------------------- .nv.constant0._Z22SpecialRegisterExamplePiS_ --------------------------
	.section	.nv.constant0._Z22SpecialRegisterExamplePiS_,"a",@progbits
	.sectionflags	@""
	.align	4
.nv.constant0._Z22SpecialRegisterExamplePiS_:
	.zero		912


//--------------------- .nv.constant0._Z19CacheControlExamplePKfPfi --------------------------
	.section	.nv.constant0._Z19CacheControlExamplePKfPfi,"a",@progbits
	.sectionflags	@""
	.align	4
.nv.constant0._Z19CacheControlExamplePKfPfi:
	.zero		916


//--------------------- .nv.constant0._Z15PrefetchExamplePKfPfi --------------------------
	.section	.nv.constant0._Z15PrefetchExamplePKfPfi,"a",@progbits
	.sectionflags	@""
	.align	4
.nv.constant0._Z15PrefetchExamplePKfPfi:
	.zero		916


//--------------------- SYMBOLS --------------------------

	.type		.nv.reservedSmem.offset0,@object
	.size		.nv.reservedSmem.offset0,0x4
